	.headerflags	@"EF_CUDA_TEXMODE_UNIFIED EF_CUDA_64BIT_ADDRESS EF_CUDA_ACCELERATORS EF_CUDA_SM90 EF_CUDA_VIRTUAL_SM(EF_CUDA_SM90)"
	.elftype	@"ET_EXEC"


//--------------------- .nv.info                  --------------------------
	.section	.nv.info,"",@"SHT_CUDA_INFO"
	.align	4


	//----- nvinfo : EIATTR_REGCOUNT
	.align		4
        /*0000*/ 	.byte	0x04, 0x2f
        /*0002*/ 	.short	(.L_2 - .L_1)
	.align		4
.L_1:
        /*0004*/ 	.word	index@(triton_poi_fused_add_div_mul_pow_0)
        /*0008*/ 	.word	0x00000019


	//----- nvinfo : EIATTR_MIN_STACK_SIZE
	.align		4
.L_2:
        /*000c*/ 	.byte	0x04, 0x12
        /*000e*/ 	.short	(.L_4 - .L_3)
	.align		4
.L_3:
        /*0010*/ 	.word	index@(triton_poi_fused_add_div_mul_pow_0)
        /*0014*/ 	.word	0x00000000


	//----- nvinfo : EIATTR_FRAME_SIZE
	.align		4
.L_4:
        /*0018*/ 	.byte	0x04, 0x11
        /*001a*/ 	.short	(.L_6 - .L_5)
	.align		4
.L_5:
        /*001c*/ 	.word	index@(triton_poi_fused_add_div_mul_pow_0)
        /*0020*/ 	.word	0x00000000


	//----- nvinfo : EIATTR_MIN_STACK_SIZE
	.align		4
.L_6:
        /*0024*/ 	.byte	0x04, 0x12
        /*0026*/ 	.short	(.L_8 - .L_7)
	.align		4
.L_7:
        /*0028*/ 	.word	index@(triton_poi_fused_add_div_mul_pow_0)
        /*002c*/ 	.word	0x00000000
.L_8:


//--------------------- .nv.info.triton_poi_fused_add_div_mul_pow_0 --------------------------
	.section	.nv.info.triton_poi_fused_add_div_mul_pow_0,"",@"SHT_CUDA_INFO"
	.sectionflags	@""
	.align	4


	//----- nvinfo : EIATTR_CUDA_API_VERSION
	.align		4
        /*0000*/ 	.byte	0x04, 0x37
        /*0002*/ 	.short	(.L_10 - .L_9)
.L_9:
        /*0004*/ 	.word	0x0000007c


	//----- nvinfo : EIATTR_KPARAM_INFO
	.align		4
.L_10:
        /*0008*/ 	.byte	0x04, 0x17
        /*000a*/ 	.short	(.L_12 - .L_11)
.L_11:
        /*000c*/ 	.word	0x00000000
        /*0010*/ 	.short	0x0002
        /*0012*/ 	.short	0x0010
        /*0014*/ 	.byte	0x00, 0xf0, 0x11, 0x00


	//----- nvinfo : EIATTR_KPARAM_INFO
	.align		4
.L_12:
        /*0018*/ 	.byte	0x04, 0x17
        /*001a*/ 	.short	(.L_14 - .L_13)
.L_13:
        /*001c*/ 	.word	0x00000000
        /*0020*/ 	.short	0x0001
        /*0022*/ 	.short	0x0008
        /*0024*/ 	.byte	0x00, 0xf4, 0x21, 0x00


	//----- nvinfo : EIATTR_KPARAM_INFO
	.align		4
.L_14:
        /*0028*/ 	.byte	0x04, 0x17
        /*002a*/ 	.short	(.L_16 - .L_15)
.L_15:
        /*002c*/ 	.word	0x00000000
        /*0030*/ 	.short	0x0000
        /*0032*/ 	.short	0x0000
        /*0034*/ 	.byte	0x00, 0xf4, 0x21, 0x00


	//----- nvinfo : EIATTR_SPARSE_MMA_MASK
	.align		4
.L_16:
        /*0038*/ 	.byte	0x03, 0x50
        /*003a*/ 	.short	0x0000


	//----- nvinfo : EIATTR_MAXREG_COUNT
	.align		4
        /*003c*/ 	.byte	0x03, 0x1b
        /*003e*/ 	.short	0x00ff


	//----- nvinfo : EIATTR_EXIT_INSTR_OFFSETS
	.align		4
        /*0040*/ 	.byte	0x04, 0x1c
        /*0042*/ 	.short	(.L_18 - .L_17)


	//   ....[0]....
.L_17:
        /*0044*/ 	.word	0x00000cc0


	//   ....[1]....
        /*0048*/ 	.word	0x00000ce0


	//----- nvinfo : EIATTR_REQNTID
	.align		4
.L_18:
        /*004c*/ 	.byte	0x04, 0x10
        /*004e*/ 	.short	(.L_20 - .L_19)
.L_19:
        /*0050*/ 	.word	0x00000080
        /*0054*/ 	.word	0x00000001
        /*0058*/ 	.word	0x00000001


	//----- nvinfo : EIATTR_CRS_STACK_SIZE
	.align		4
.L_20:
        /*005c*/ 	.byte	0x04, 0x1e
        /*005e*/ 	.short	(.L_22 - .L_21)
.L_21:
        /*0060*/ 	.word	0x00000000


	//----- nvinfo : EIATTR_CBANK_PARAM_SIZE
	.align		4
.L_22:
        /*0064*/ 	.byte	0x03, 0x19
        /*0066*/ 	.short	0x0014


	//----- nvinfo : EIATTR_PARAM_CBANK
	.align		4
        /*0068*/ 	.byte	0x04, 0x0a
        /*006a*/ 	.short	(.L_24 - .L_23)
	.align		4
.L_23:
        /*006c*/ 	.word	index@(.nv.constant0.triton_poi_fused_add_div_mul_pow_0)
        /*0070*/ 	.short	0x0210
        /*0072*/ 	.short	0x0014


	//----- nvinfo : EIATTR_SW_WAR
	.align		4
.L_24:
        /*0074*/ 	.byte	0x04, 0x36
        /*0076*/ 	.short	(.L_26 - .L_25)
.L_25:
        /*0078*/ 	.word	0x00000008
.L_26:


//--------------------- .nv.callgraph             --------------------------
	.section	.nv.callgraph,"",@"SHT_CUDA_CALLGRAPH"
	.align	4
	.sectionentsize	8
	.align		4
        /*0000*/ 	.word	0x00000000
	.align		4
        /*0004*/ 	.word	0xffffffff
	.align		4
        /*0008*/ 	.word	0x00000000
	.align		4
        /*000c*/ 	.word	0xfffffffe
	.align		4
        /*0010*/ 	.word	0x00000000
	.align		4
        /*0014*/ 	.word	0xfffffffd
	.align		4
        /*0018*/ 	.word	0x00000000
	.align		4
        /*001c*/ 	.word	0xfffffffc


//--------------------- .nv.constant4             --------------------------
	.section	.nv.constant4,"a",@progbits
	.align	8
	.align		8
.nv.constant4:
        /*0000*/ 	.dword	_$_str


//--------------------- .text.triton_poi_fused_add_div_mul_pow_0 --------------------------
	.section	.text.triton_poi_fused_add_div_mul_pow_0,"ax",@progbits
	.align	128
        .global         triton_poi_fused_add_div_mul_pow_0
        .type           triton_poi_fused_add_div_mul_pow_0,@function
        .size           triton_poi_fused_add_div_mul_pow_0,(.L_x_5 - triton_poi_fused_add_div_mul_pow_0)
        .other          triton_poi_fused_add_div_mul_pow_0,@"STO_CUDA_ENTRY STV_DEFAULT"
triton_poi_fused_add_div_mul_pow_0:
.text.triton_poi_fused_add_div_mul_pow_0:
[----:B------:R-:W0:Y:S02]  /*0000*/  LDC R1, c[0x0][0x28] ;  /* 0x00000a00ff017b82 */ /* 0x000e240000000800 */
[----:B------:R-:W1:Y:S01]  /*0010*/  S2R R0, SR_TID.X ;  /* 0x0000000000007919 */ /* 0x000e620000002100 */
[----:B------:R-:W2:Y:S01]  /*0020*/  LDC.64 R10, c[0x0][0x210] ;  /* 0x00008400ff0a7b82 */ /* 0x000ea20000000a00 */
[----:B------:R-:W-:Y:S01]  /*0030*/  ULDC.64 UR4, c[0x0][0x208] ;  /* 0x0000820000047ab9 */ /* 0x000fe20000000a00 */
[----:B------:R-:W3:Y:S01]  /*0040*/  S2R R3, SR_CTAID.X ;  /* 0x0000000000037919 */ /* 0x000ee20000002500 */
[----:B-1----:R-:W-:-:S04]  /*0050*/  SHF.L.U32 R0, R0, 0x1, RZ ;  /* 0x0000000100007819 */ /* 0x002fc800000006ff */
[----:B------:R-:W-:-:S04]  /*0060*/  LOP3.LUT R0, R0, 0xfe, RZ, 0xc0, !PT ;  /* 0x000000fe00007812 */ /* 0x000fc800078ec0ff */
[----:B---3--:R-:W-:Y:S02]  /*0070*/  LEA R4, R3, R0, 0x8 ;  /* 0x0000000003047211 */ /* 0x008fe400078e40ff */
[----:B------:R-:W-:Y:S02]  /*0080*/  CS2R R2, SRZ ;  /* 0x0000000000027805 */ /* 0x000fe4000001ff00 */
[C---:B------:R-:W-:Y:S01]  /*0090*/  ISETP.GE.AND P1, PT, R4.reuse, 0x100, PT ;  /* 0x000001000400780c */ /* 0x040fe20003f26270 */
[----:B--2---:R-:W-:-:S12]  /*00a0*/  IMAD.WIDE R10, R4, 0x4, R10 ;  /* 0x00000004040a7825 */ /* 0x004fd800078e020a */
[----:B------:R-:W2:Y:S01]  /*00b0*/  @!P1 LDG.E.64 R2, desc[UR4][R10.64] ;  /* 0x000000040a029981 */ /* 0x000ea2000c1e1b00 */
[----:B------:R-:W-:Y:S01]  /*00c0*/  HFMA2.MMA R21, -RZ, RZ, 0.88671875, -10224 ;  /* 0x3b18f0feff157435 */ /* 0x000fe200000001ff */
[----:B------:R-:W-:Y:S01]  /*00d0*/  BSSY B0, `(.L_x_0) ;  /* 0x000009f000007945 */ /* 0x000fe20003800000 */
[----:B--2---:R-:W-:Y:S01]  /*00e0*/  FFMA R5, R2, R2, 1 ;  /* 0x3f80000002057423 */ /* 0x004fe20000000002 */
[----:B------:R-:W-:-:S03]  /*00f0*/  FFMA R6, R3, R3, 1 ;  /* 0x3f80000003067423 */ /* 0x000fc60000000003 */
[----:B------:R-:W-:Y:S01]  /*0100*/  FADD.FTZ R7, |R5|, -RZ ;  /* 0x800000ff05077221 */ /* 0x000fe20000010200 */
[C---:B------:R-:W-:Y:S01]  /*0110*/  FADD.FTZ R8, |R6|.reuse, -RZ ;  /* 0x800000ff06087221 */ /* 0x040fe20000010200 */
[----:B------:R-:W-:-:S03]  /*0120*/  FSETP.NEU.AND P3, PT, R6, RZ, PT ;  /* 0x000000ff0600720b */ /* 0x000fc60003f6d000 */
[----:B------:R-:W-:-:S04]  /*0130*/  LOP3.LUT R0, R7, 0x7fffff, RZ, 0xc0, !PT ;  /* 0x007fffff07007812 */ /* 0x000fc800078ec0ff */
[----:B------:R-:W-:Y:S02]  /*0140*/  LOP3.LUT R12, R0, 0x3f800000, RZ, 0xfc, !PT ;  /* 0x3f800000000c7812 */ /* 0x000fe400078efcff */
[----:B------:R-:W-:Y:S02]  /*0150*/  LOP3.LUT R0, R8, 0x7fffff, RZ, 0xc0, !PT ;  /* 0x007fffff08007812 */ /* 0x000fe400078ec0ff */
[----:B------:R-:W-:Y:S02]  /*0160*/  FSETP.GT.AND P0, PT, R12, 1.4142135381698608398, PT ;  /* 0x3fb504f30c00780b */ /* 0x000fe40003f04000 */
[----:B------:R-:W-:-:S04]  /*0170*/  LOP3.LUT R13, R0, 0x3f800000, RZ, 0xfc, !PT ;  /* 0x3f800000000d7812 */ /* 0x000fc800078efcff */
[----:B------:R-:W-:-:S07]  /*0180*/  FSETP.GT.AND P2, PT, R13, 1.4142135381698608398, PT ;  /* 0x3fb504f30d00780b */ /* 0x000fce0003f44000 */
[----:B------:R-:W-:-:S04]  /*0190*/  @P0 FMUL R12, R12, 0.5 ;  /* 0x3f0000000c0c0820 */ /* 0x000fc80000400000 */
[C---:B------:R-:W-:Y:S01]  /*01a0*/  FADD R9, R12.reuse, 1 ;  /* 0x3f8000000c097421 */ /* 0x040fe20000000000 */
[----:B------:R-:W-:Y:S01]  /*01b0*/  FADD R14, R12, -1 ;  /* 0xbf8000000c0e7421 */ /* 0x000fe20000000000 */
[----:B------:R-:W-:-:S03]  /*01c0*/  @P2 FMUL R13, R13, 0.5 ;  /* 0x3f0000000d0d2820 */ /* 0x000fc60000400000 */
[----:B------:R-:W-:Y:S01]  /*01d0*/  FADD R10, R14, R14 ;  /* 0x0000000e0e0a7221 */ /* 0x000fe20000000000 */
[C---:B------:R-:W-:Y:S01]  /*01e0*/  FADD R0, R13.reuse, 1 ;  /* 0x3f8000000d007421 */ /* 0x040fe20000000000 */
[----:B------:R-:W1:Y:S01]  /*01f0*/  MUFU.RCP R9, R9 ;  /* 0x0000000900097308 */ /* 0x000e620000001000 */
[----:B------:R-:W-:-:S04]  /*0200*/  FADD R19, R13, -1 ;  /* 0xbf8000000d137421 */ /* 0x000fc80000000000 */
[----:B------:R-:W-:-:S03]  /*0210*/  FADD R13, R19, R19 ;  /* 0x00000013130d7221 */ /* 0x000fc60000000000 */
[----:B------:R-:W2:Y:S01]  /*0220*/  MUFU.RCP R0, R0 ;  /* 0x0000000000007308 */ /* 0x000ea20000001000 */
[CC--:B-1----:R-:W-:Y:S01]  /*0230*/  FMUL R12, R9.reuse, R10.reuse ;  /* 0x0000000a090c7220 */ /* 0x0c2fe20000400000 */
[----:B------:R-:W-:-:S03]  /*0240*/  FFMA R17, -R9, R10, R14 ;  /* 0x0000000a09117223 */ /* 0x000fc6000000010e */
[----:B------:R-:W-:Y:S01]  /*0250*/  FMUL R15, R12, R12 ;  /* 0x0000000c0c0f7220 */ /* 0x000fe20000400000 */
[----:B------:R-:W-:Y:S01]  /*0260*/  FADD R17, R17, R17 ;  /* 0x0000001111117221 */ /* 0x000fe20000000000 */
[C---:B--2---:R-:W-:Y:S02]  /*0270*/  FMUL R11, R0.reuse, R13 ;  /* 0x0000000d000b7220 */ /* 0x044fe40000400000 */
[----:B------:R-:W-:Y:S01]  /*0280*/  FFMA.FTZ R16, R15, R21, 0.01249298732727766037 ;  /* 0x3c4caf630f107423 */ /* 0x000fe20000010015 */
[----:B------:R-:W-:Y:S01]  /*0290*/  FFMA R18, -R0, R13, R19 ;  /* 0x0000000d00127223 */ /* 0x000fe20000000113 */
[----:B------:R-:W-:Y:S02]  /*02a0*/  FMUL R20, R11, R11 ;  /* 0x0000000b0b147220 */ /* 0x000fe40000400000 */
[C---:B------:R-:W-:Y:S01]  /*02b0*/  FFMA.FTZ R16, R15.reuse, R16, 0.083333469927310943604 ;  /* 0x3daaaabd0f107423 */ /* 0x040fe20000010010 */
[----:B------:R-:W-:Y:S01]  /*02c0*/  FADD R22, R18, R18 ;  /* 0x0000001212167221 */ /* 0x000fe20000000000 */
[----:B------:R-:W-:Y:S01]  /*02d0*/  FFMA.FTZ R18, R14, -R12, R17 ;  /* 0x8000000c0e127223 */ /* 0x000fe20000010011 */
[C---:B------:R-:W-:Y:S01]  /*02e0*/  FFMA.FTZ R21, R20.reuse, R21, 0.01249298732727766037 ;  /* 0x3c4caf6314157423 */ /* 0x040fe20000010015 */
[----:B------:R-:W-:Y:S01]  /*02f0*/  FMUL.FTZ R15, R15, R16 ;  /* 0x000000100f0f7220 */ /* 0x000fe20000410000 */
[----:B------:R-:W-:Y:S01]  /*0300*/  FFMA.FTZ R19, R19, -R11, R22 ;  /* 0x8000000b13137223 */ /* 0x000fe20000010016 */
[----:B------:R-:W-:Y:S01]  /*0310*/  SHF.R.U32.HI R14, RZ, 0x17, R7 ;  /* 0x00000017ff0e7819 */ /* 0x000fe20000011607 */
[----:B------:R-:W-:Y:S01]  /*0320*/  FFMA.FTZ R21, R20, R21, 0.083333469927310943604 ;  /* 0x3daaaabd14157423 */ /* 0x000fe20000010015 */
[----:B------:R-:W-:Y:S01]  /*0330*/  FMUL.FTZ R16, R12, R15 ;  /* 0x0000000f0c107220 */ /* 0x000fe20000410000 */
[----:B------:R-:W-:Y:S01]  /*0340*/  SHF.R.U32.HI R15, RZ, 0x17, R8 ;  /* 0x00000017ff0f7819 */ /* 0x000fe20000011608 */
[C---:B------:R-:W-:Y:S01]  /*0350*/  FMUL.FTZ R18, R9.reuse, R18 ;  /* 0x0000001209127220 */ /* 0x040fe20000410000 */
[----:B------:R-:W-:Y:S01]  /*0360*/  FMUL.FTZ R20, R20, R21 ;  /* 0x0000001514147220 */ /* 0x000fe20000410000 */
[----:B------:R-:W-:Y:S01]  /*0370*/  FFMA R12, R9, R10, R16 ;  /* 0x0000000a090c7223 */ /* 0x000fe20000000010 */
[----:B------:R-:W-:Y:S01]  /*0380*/  I2FP.F32.U32 R14, R14 ;  /* 0x0000000e000e7245 */ /* 0x000fe20000201000 */
[----:B------:R-:W-:Y:S01]  /*0390*/  FMUL.FTZ R19, R0, R19 ;  /* 0x0000001300137220 */ /* 0x000fe20000410000 */
[----:B------:R-:W-:Y:S01]  /*03a0*/  FMUL.FTZ R17, R11, R20 ;  /* 0x000000140b117220 */ /* 0x000fe20000410000 */
[----:B------:R-:W-:Y:S01]  /*03b0*/  FFMA R9, R9, R10, -R12 ;  /* 0x0000000a09097223 */ /* 0x000fe2000000080c */
[----:B------:R-:W-:-:S02]  /*03c0*/  I2FP.F32.U32 R15, R15 ;  /* 0x0000000f000f7245 */ /* 0x000fc40000201000 */
[----:B------:R-:W-:Y:S01]  /*03d0*/  FFMA R11, R0, R13, R17 ;  /* 0x0000000d000b7223 */ /* 0x000fe20000000011 */
[----:B------:R-:W-:-:S03]  /*03e0*/  MOV R21, 0x42fc0000 ;  /* 0x42fc000000157802 */ /* 0x000fc60000000f00 */
[----:B------:R-:W-:Y:S01]  /*03f0*/  FFMA R10, R0, R13, -R11 ;  /* 0x0000000d000a7223 */ /* 0x000fe2000000080b */
[----:B------:R-:W-:Y:S01]  /*0400*/  FADD R13, R16, R9 ;  /* 0x00000009100d7221 */ /* 0x000fe20000000000 */
[----:B------:R-:W-:Y:S01]  /*0410*/  FADD R0, R14, -127 ;  /* 0xc2fe00000e007421 */ /* 0x000fe20000000000 */
[----:B------:R-:W-:Y:S01]  /*0420*/  FADD R9, R15, -127 ;  /* 0xc2fe00000f097421 */ /* 0x000fe20000000000 */
[----:B------:R-:W-:Y:S01]  /*0430*/  FADD R10, R17, R10 ;  /* 0x0000000a110a7221 */ /* 0x000fe20000000000 */
[----:B------:R-:W-:Y:S01]  /*0440*/  FADD R15, R18, R13 ;  /* 0x0000000d120f7221 */ /* 0x000fe20000000000 */
[----:B------:R-:W-:Y:S01]  /*0450*/  @P0 FADD R0, R0, 1 ;  /* 0x3f80000000000421 */ /* 0x000fe20000000000 */
[----:B------:R-:W-:Y:S01]  /*0460*/  @P2 FADD R9, R9, 1 ;  /* 0x3f80000009092421 */ /* 0x000fe20000000000 */
[----:B------:R-:W-:Y:S01]  /*0470*/  FADD R16, R19, R10 ;  /* 0x0000000a13107221 */ /* 0x000fe20000000000 */
[----:B------:R-:W-:Y:S01]  /*0480*/  FADD R17, R12, R15 ;  /* 0x0000000f0c117221 */ /* 0x000fe20000000000 */
[----:B------:R-:W-:Y:S01]  /*0490*/  FMUL.FTZ R14, R0, 0.693145751953125 ;  /* 0x3f317200000e7820 */ /* 0x000fe20000410000 */
[----:B------:R-:W-:Y:S01]  /*04a0*/  FMUL.FTZ R19, R9, 0.693145751953125 ;  /* 0x3f31720009137820 */ /* 0x000fe20000410000 */
[----:B------:R-:W-:Y:S01]  /*04b0*/  FADD R18, R11, R16 ;  /* 0x000000100b127221 */ /* 0x000fe20000000000 */
[----:B------:R-:W-:Y:S01]  /*04c0*/  FADD R12, R12, -R17 ;  /* 0x800000110c0c7221 */ /* 0x000fe20000000000 */
[----:B------:R-:W-:Y:S01]  /*04d0*/  FADD R13, R17, R14 ;  /* 0x0000000e110d7221 */ /* 0x000fe20000000000 */
[----:B------:R-:W-:Y:S01]  /*04e0*/  FMUL.FTZ R0, R0, 1.428606765330187045e-06 ;  /* 0x35bfbe8e00007820 */ /* 0x000fe20000410000 */
[----:B------:R-:W-:Y:S01]  /*04f0*/  FADD R10, R18, R19 ;  /* 0x00000013120a7221 */ /* 0x000fe20000000000 */
[----:B------:R-:W-:Y:S01]  /*0500*/  FADD R11, R11, -R18 ;  /* 0x800000120b0b7221 */ /* 0x000fe20000000000 */
[----:B------:R-:W-:Y:S01]  /*0510*/  FADD R14, R14, -R13 ;  /* 0x8000000d0e0e7221 */ /* 0x000fe20000000000 */
[----:B------:R-:W-:Y:S01]  /*0520*/  FADD R12, R15, R12 ;  /* 0x0000000c0f0c7221 */ /* 0x000fe20000000000 */
[----:B------:R-:W-:Y:S01]  /*0530*/  FADD R19, R19, -R10 ;  /* 0x8000000a13137221 */ /* 0x000fe20000000000 */
[----:B------:R-:W-:Y:S01]  /*0540*/  FADD R11, R16, R11 ;  /* 0x0000000b100b7221 */ /* 0x000fe20000000000 */
[----:B------:R-:W-:Y:S01]  /*0550*/  FADD R17, R17, R14 ;  /* 0x0000000e11117221 */ /* 0x000fe20000000000 */
[----:B------:R-:W-:Y:S01]  /*0560*/  FMUL.FTZ R9, R9, 1.428606765330187045e-06 ;  /* 0x35bfbe8e09097820 */ /* 0x000fe20000410000 */
[----:B------:R-:W-:-:S02]  /*0570*/  FADD R18, R18, R19 ;  /* 0x0000001312127221 */ /* 0x000fc40000000000 */
[----:B------:R-:W-:Y:S02]  /*0580*/  FADD R17, R12, R17 ;  /* 0x000000110c117221 */ /* 0x000fe40000000000 */
[----:B------:R-:W-:Y:S02]  /*0590*/  FADD R18, R11, R18 ;  /* 0x000000120b127221 */ /* 0x000fe40000000000 */
[----:B------:R-:W-:Y:S02]  /*05a0*/  FADD R0, R0, R17 ;  /* 0x0000001100007221 */ /* 0x000fe40000000000 */
[----:B------:R-:W-:Y:S02]  /*05b0*/  FADD R15, R9, R18 ;  /* 0x00000012090f7221 */ /* 0x000fe40000000000 */
[----:B------:R-:W-:Y:S02]  /*05c0*/  FADD R12, R13, R0 ;  /* 0x000000000d0c7221 */ /* 0x000fe40000000000 */
[----:B------:R-:W-:-:S02]  /*05d0*/  FADD R17, R10, R15 ;  /* 0x0000000f0a117221 */ /* 0x000fc40000000000 */
[----:B------:R-:W-:Y:S01]  /*05e0*/  FADD R13, R13, -R12 ;  /* 0x8000000c0d0d7221 */ /* 0x000fe20000000000 */
[----:B------:R-:W-:Y:S01]  /*05f0*/  FMUL.FTZ R9, R12, 0.75 ;  /* 0x3f4000000c097820 */ /* 0x000fe20000410000 */
[----:B------:R-:W-:Y:S01]  /*0600*/  FADD R14, R10, -R17 ;  /* 0x800000110a0e7221 */ /* 0x000fe20000000000 */
[----:B------:R-:W-:Y:S01]  /*0610*/  FMUL.FTZ R10, R17, 0.75 ;  /* 0x3f400000110a7820 */ /* 0x000fe20000410000 */
[----:B------:R-:W-:Y:S01]  /*0620*/  FADD R0, R0, R13 ;  /* 0x0000000d00007221 */ /* 0x000fe20000000000 */
[----:B------:R-:W-:Y:S01]  /*0630*/  FFMA.FTZ R11, R12, 0.75, -R9 ;  /* 0x3f4000000c0b7823 */ /* 0x000fe20000010809 */
[----:B------:R-:W-:Y:S01]  /*0640*/  FADD R14, R15, R14 ;  /* 0x0000000e0f0e7221 */ /* 0x000fe20000000000 */
[----:B------:R-:W-:Y:S02]  /*0650*/  FFMA.FTZ R13, R17, 0.75, -R10 ;  /* 0x3f400000110d7823 */ /* 0x000fe4000001080a */
[----:B------:R-:W-:Y:S02]  /*0660*/  FFMA.FTZ R0, R0, 0.75, R11 ;  /* 0x3f40000000007823 */ /* 0x000fe4000001000b */
[----:B------:R-:W-:-:S02]  /*0670*/  FFMA.FTZ R14, R14, 0.75, R13 ;  /* 0x3f4000000e0e7823 */ /* 0x000fc4000001000d */
[----:B------:R-:W-:Y:S02]  /*0680*/  FFMA.FTZ R0, RZ, R12, R0 ;  /* 0x0000000cff007223 */ /* 0x000fe40000010000 */
[----:B------:R-:W-:Y:S02]  /*0690*/  FFMA.FTZ R11, RZ, R17, R14 ;  /* 0x00000011ff0b7223 */ /* 0x000fe4000001000e */
[----:B------:R-:W-:Y:S02]  /*06a0*/  FADD.FTZ R12, R9, R0 ;  /* 0x00000000090c7221 */ /* 0x000fe40000010000 */
[----:B------:R-:W-:-:S03]  /*06b0*/  FADD.FTZ R13, R10, R11 ;  /* 0x0000000b0a0d7221 */ /* 0x000fc60000010000 */
[C---:B------:R-:W-:Y:S02]  /*06c0*/  ISETP.NE.AND P0, PT, R12.reuse, 0x42b17218, PT ;  /* 0x42b172180c00780c */ /* 0x040fe40003f05270 */
[C---:B------:R-:W-:Y:S02]  /*06d0*/  ISETP.NE.AND P2, PT, R13.reuse, 0x42b17218, PT ;  /* 0x42b172180d00780c */ /* 0x040fe40003f45270 */
[----:B------:R-:W-:Y:S02]  /*06e0*/  FSEL R14, R12, 88.72283172607421875, P0 ;  /* 0x42b172170c0e7808 */ /* 0x000fe40000000000 */
[----:B------:R-:W-:-:S03]  /*06f0*/  FSEL R19, R13, 88.72283172607421875, P2 ;  /* 0x42b172170d137808 */ /* 0x000fc60001000000 */
[----:B------:R-:W-:Y:S02]  /*0700*/  FMUL.FTZ R15, R14, 1.4426950216293334961 ;  /* 0x3fb8aa3b0e0f7820 */ /* 0x000fe40000410000 */
[----:B------:R-:W-:-:S04]  /*0710*/  FMUL.FTZ R20, R19, 1.4426950216293334961 ;  /* 0x3fb8aa3b13147820 */ /* 0x000fc80000410000 */
[----:B------:R-:W1:Y:S08]  /*0720*/  FRND.TRUNC R15, R15 ;  /* 0x0000000f000f7307 */ /* 0x000e70000020d000 */
[----:B------:R-:W2:Y:S01]  /*0730*/  FRND.TRUNC R20, R20 ;  /* 0x0000001400147307 */ /* 0x000ea2000020d000 */
[----:B-1----:R-:W-:Y:S01]  /*0740*/  FADD.FTZ R16, |R15|, -RZ ;  /* 0x800000ff0f107221 */ /* 0x002fe20000010200 */
[----:B------:R-:W-:-:S04]  /*0750*/  LOP3.LUT R18, R21, 0x80000000, R15, 0xb8, !PT ;  /* 0x8000000015127812 */ /* 0x000fc800078eb80f */
[----:B------:R-:W-:Y:S01]  /*0760*/  FSETP.GT.AND P0, PT, R16, 126, PT ;  /* 0x42fc00001000780b */ /* 0x000fe20003f04000 */
[----:B--2---:R-:W-:Y:S01]  /*0770*/  FADD.FTZ R17, |R20|, -RZ ;  /* 0x800000ff14117221 */ /* 0x004fe20000010200 */
[----:B------:R-:W-:-:S04]  /*0780*/  LOP3.LUT R21, R21, 0x80000000, R20, 0xb8, !PT ;  /* 0x8000000015157812 */ /* 0x000fc800078eb814 */
[----:B------:R-:W-:Y:S02]  /*0790*/  FSETP.GT.AND P2, PT, R17, 126, PT ;  /* 0x42fc00001100780b */ /* 0x000fe40003f44000 */
[----:B------:R-:W-:Y:S02]  /*07a0*/  FSEL R17, R18, R15, P0 ;  /* 0x0000000f12117208 */ /* 0x000fe40000000000 */
[----:B------:R-:W-:-:S03]  /*07b0*/  FSEL R16, R21, R20, P2 ;  /* 0x0000001415107208 */ /* 0x000fc60001000000 */
[C---:B------:R-:W-:Y:S02]  /*07c0*/  FFMA.FTZ R14, R17.reuse, -0.69314718246459960938, R14 ;  /* 0xbf317218110e7823 */ /* 0x040fe4000001000e */
[C---:B------:R-:W-:Y:S02]  /*07d0*/  FFMA.FTZ R19, R16.reuse, -0.69314718246459960938, R19 ;  /* 0xbf31721810137823 */ /* 0x040fe40000010013 */
[C---:B------:R-:W-:Y:S01]  /*07e0*/  FFMA.FTZ R14, R17.reuse, 1.9046542121259335545e-09, R14 ;  /* 0x3102e308110e7823 */ /* 0x040fe2000001000e */
[----:B------:R-:W-:Y:S01]  /*07f0*/  FADD R17, R17, 12583039 ;  /* 0x4b40007f11117421 */ /* 0x000fe20000000000 */
[C---:B------:R-:W-:Y:S01]  /*0800*/  FFMA.FTZ R19, R16.reuse, 1.9046542121259335545e-09, R19 ;  /* 0x3102e30810137823 */ /* 0x040fe20000010013 */
[----:B------:R-:W-:Y:S01]  /*0810*/  FADD R16, R16, 12583039 ;  /* 0x4b40007f10107421 */ /* 0x000fe20000000000 */
[----:B------:R-:W-:Y:S02]  /*0820*/  FMUL R14, R14, 1.4426950216293334961 ;  /* 0x3fb8aa3b0e0e7820 */ /* 0x000fe40000400000 */
[----:B------:R-:W-:Y:S01]  /*0830*/  FMUL R19, R19, 1.4426950216293334961 ;  /* 0x3fb8aa3b13137820 */ /* 0x000fe20000400000 */
[----:B------:R-:W-:-:S02]  /*0840*/  SHF.L.U32 R17, R17, 0x17, RZ ;  /* 0x0000001711117819 */ /* 0x000fc400000006ff */
[----:B------:R-:W-:Y:S01]  /*0850*/  SHF.L.U32 R16, R16, 0x17, RZ ;  /* 0x0000001710107819 */ /* 0x000fe200000006ff */
[----:B------:R-:W1:Y:S08]  /*0860*/  MUFU.EX2 R14, R14 ;  /* 0x0000000e000e7308 */ /* 0x000e700000000800 */
[----:B------:R-:W2:Y:S01]  /*0870*/  MUFU.EX2 R19, R19 ;  /* 0x0000001300137308 */ /* 0x000ea20000000800 */
[----:B-1----:R-:W-:Y:S01]  /*0880*/  FMUL R17, R17, R14 ;  /* 0x0000000e11117220 */ /* 0x002fe20000400000 */
[----:B------:R-:W-:-:S04]  /*0890*/  HFMA2.MMA R14, -RZ, RZ, 2, 0 ;  /* 0x40000000ff0e7435 */ /* 0x000fc800000001ff */
[----:B------:R-:W-:Y:S01]  /*08a0*/  FSETP.NEU.AND P0, PT, R17, +INF , PT ;  /* 0x7f8000001100780b */ /* 0x000fe20003f0d000 */
[----:B--2---:R-:W-:-:S03]  /*08b0*/  FMUL R15, R16, R19 ;  /* 0x00000013100f7220 */ /* 0x004fc60000400000 */
[----:B------:R-:W-:Y:S02]  /*08c0*/  ISETP.NE.OR P4, PT, R12, 0x42b17218, !P0 ;  /* 0x42b172180c00780c */ /* 0x000fe40004785670 */
[----:B------:R-:W-:Y:S01]  /*08d0*/  FFMA R14, RZ, -R14, 0.75 ;  /* 0x3f400000ff0e7423 */ /* 0x000fe2000000080e */
[----:B------:R-:W-:-:S03]  /*08e0*/  FSETP.NEU.AND P6, PT, R15, +INF , PT ;  /* 0x7f8000000f00780b */ /* 0x000fc60003fcd000 */
[----:B------:R-:W-:Y:S01]  /*08f0*/  FADD.FTZ R14, |R14|, -RZ ;  /* 0x800000ff0e0e7221 */ /* 0x000fe20000010200 */
[----:B------:R-:W-:Y:S02]  /*0900*/  ISETP.NE.OR P5, PT, R13, 0x42b17218, !P6 ;  /* 0x42b172180d00780c */ /* 0x000fe400077a5670 */
[----:B------:R-:W-:Y:S01]  /*0910*/  @P0 FADD.FTZ R9, R9, -R12 ;  /* 0x8000000c09090221 */ /* 0x000fe20000010000 */
[----:B------:R-:W-:Y:S01]  /*0920*/  FADD R12, R7, 0.75 ;  /* 0x3f400000070c7421 */ /* 0x000fe20000000000 */
[----:B------:R-:W-:Y:S02]  /*0930*/  FSETP.NEU.AND P2, PT, R14, 1, PT ;  /* 0x3f8000000e00780b */ /* 0x000fe40003f4d000 */
[----:B------:R-:W-:Y:S01]  /*0940*/  @P0 FADD.FTZ R0, R0, R9 ;  /* 0x0000000900000221 */ /* 0x000fe20000010000 */
[----:B------:R-:W-:Y:S02]  /*0950*/  MOV R9, 0x7f800000 ;  /* 0x7f80000000097802 */ /* 0x000fe40000000f00 */
[----:B------:R-:W-:Y:S01]  /*0960*/  @P6 FADD.FTZ R10, R10, -R13 ;  /* 0x8000000d0a0a6221 */ /* 0x000fe20000010000 */
[----:B------:R-:W-:Y:S01]  /*0970*/  @!P4 FADD R0, R0, 7.62939453125e-06 ;  /* 0x370000000000c421 */ /* 0x000fe20000000000 */
[----:B------:R-:W-:Y:S01]  /*0980*/  FSETP.NEU.AND P4, PT, R5, RZ, PT ;  /* 0x000000ff0500720b */ /* 0x000fe20003f8d000 */
[----:B------:R-:W-:Y:S01]  /*0990*/  FADD R13, R8, 0.75 ;  /* 0x3f400000080d7421 */ /* 0x000fe20000000000 */
[----:B------:R-:W-:Y:S01]  /*09a0*/  @P6 FADD.FTZ R10, R11, R10 ;  /* 0x0000000a0b0a6221 */ /* 0x000fe20000010000 */
[----:B------:R-:W-:Y:S01]  /*09b0*/  MOV R11, 0x7f800000 ;  /* 0x7f800000000b7802 */ /* 0x000fe20000000f00 */
[----:B------:R-:W-:Y:S01]  /*09c0*/  @P0 FFMA.FTZ R9, R17, R0, R17 ;  /* 0x0000000011090223 */ /* 0x000fe20000010011 */
[----:B------:R-:W-:Y:S01]  /*09d0*/  FADD R0, R5, R5 ;  /* 0x0000000505007221 */ /* 0x000fe20000000000 */
[----:B------:R-:W-:Y:S01]  /*09e0*/  @!P5 FADD R10, R10, 7.62939453125e-06 ;  /* 0x370000000a0ad421 */ /* 0x000fe20000000000 */
[----:B------:R-:W-:-:S02]  /*09f0*/  ISETP.GE.AND P5, PT, R12, 0x7f800000, PT ;  /* 0x7f8000000c00780c */ /* 0x000fc40003fa6270 */
[----:B------:R-:W-:Y:S01]  /*0a00*/  ISETP.GE.AND P0, PT, R13, 0x7f800000, PT ;  /* 0x7f8000000d00780c */ /* 0x000fe20003f06270 */
[----:B------:R-:W-:Y:S01]  /*0a10*/  @P6 FFMA.FTZ R11, R15, R10, R15 ;  /* 0x0000000a0f0b6223 */ /* 0x000fe2000001000f */
[----:B------:R-:W-:Y:S01]  /*0a20*/  FADD R10, R6, R6 ;  /* 0x00000006060a7221 */ /* 0x000fe20000000000 */
[----:B------:R-:W-:Y:S02]  /*0a30*/  FSETP.NEU.AND P6, PT, R5, 1, PT ;  /* 0x3f8000000500780b */ /* 0x000fe40003fcd000 */
[----:B------:R-:W-:Y:S02]  /*0a40*/  @!P4 FSEL R9, R0, RZ, !P2 ;  /* 0x000000ff0009c208 */ /* 0x000fe40005000000 */
[----:B------:R-:W-:-:S04]  /*0a50*/  @!P3 FSEL R11, R10, RZ, !P2 ;  /* 0x000000ff0a0bb208 */ /* 0x000fc80005000000 */
[----:B------:R-:W-:Y:S05]  /*0a60*/  @!P5 BRA `(.L_x_1) ;  /* 0x000000000014d947 */ /* 0x000fea0003800000 */
[----:B------:R-:W-:-:S13]  /*0a70*/  FSETP.NAN.FTZ.AND P2, PT, |R5|, |R5|, PT ;  /* 0x400000050500720b */ /* 0x000fda0003f58200 */
[----:B------:R-:W-:Y:S01]  /*0a80*/  @P2 FADD R9, R5, 0.75 ;  /* 0x3f40000005092421 */ /* 0x000fe20000000000 */
[----:B------:R-:W-:Y:S06]  /*0a90*/  @P2 BRA `(.L_x_1) ;  /* 0x0000000000082947 */ /* 0x000fec0003800000 */
[----:B------:R-:W-:-:S13]  /*0aa0*/  FSETP.NEU.AND P2, PT, R7, +INF , PT ;  /* 0x7f8000000700780b */ /* 0x000fda0003f4d000 */
[----:B------:R-:W-:-:S07]  /*0ab0*/  @!P2 MOV R9, 0x7f800000 ;  /* 0x7f8000000009a802 */ /* 0x000fce0000000f00 */
.L_x_1:
[----:B------:R-:W-:Y:S05]  /*0ac0*/  BSYNC B0 ;  /* 0x0000000000007941 */ /* 0x000fea0003800000 */
.L_x_0:
[----:B------:R-:W-:Y:S04]  /*0ad0*/  BSSY B0, `(.L_x_2) ;  /* 0x0000007000007945 */ /* 0x000fe80003800000 */
[----:B------:R-:W-:Y:S05]  /*0ae0*/  @!P0 BRA `(.L_x_3) ;  /* 0x0000000000148947 */ /* 0x000fea0003800000 */
[----:B------:R-:W-:-:S13]  /*0af0*/  FSETP.NAN.FTZ.AND P0, PT, |R6|, |R6|, PT ;  /* 0x400000060600720b */ /* 0x000fda0003f18200 */
[----:B------:R-:W-:Y:S01]  /*0b00*/  @P0 FADD R11, R6, 0.75 ;  /* 0x3f400000060b0421 */ /* 0x000fe20000000000 */
[----:B------:R-:W-:Y:S06]  /*0b10*/  @P0 BRA `(.L_x_3) ;  /* 0x0000000000080947 */ /* 0x000fec0003800000 */
[----:B------:R-:W-:-:S13]  /*0b20*/  FSETP.NEU.AND P0, PT, R8, +INF , PT ;  /* 0x7f8000000800780b */ /* 0x000fda0003f0d000 */
[----:B------:R-:W-:-:S07]  /*0b30*/  @!P0 MOV R11, 0x7f800000 ;  /* 0x7f800000000b8802 */ /* 0x000fce0000000f00 */
.L_x_3:
[----:B------:R-:W-:Y:S05]  /*0b40*/  BSYNC B0 ;  /* 0x0000000000007941 */ /* 0x000fea0003800000 */
.L_x_2:
[----:B------:R-:W-:Y:S01]  /*0b50*/  FSETP.NEU.AND P2, PT, R6, 1, PT ;  /* 0x3f8000000600780b */ /* 0x000fe20003f4d000 */
[----:B------:R-:W-:Y:S01]  /*0b60*/  ULDC.64 UR6, c[0x0][0x218] ;  /* 0x0000860000067ab9 */ /* 0x000fe20000000a00 */
[----:B------:R-:W-:Y:S02]  /*0b70*/  FSEL R9, R9, 1, P6 ;  /* 0x3f80000009097808 */ /* 0x000fe40003000000 */
[----:B------:R-:W-:Y:S02]  /*0b80*/  FSEL R11, R11, 1, P2 ;  /* 0x3f8000000b0b7808 */ /* 0x000fe40001000000 */
[----:B------:R-:W-:Y:S02]  /*0b90*/  FSETP.GT.AND P0, PT, |R9|, 8.50705917302346158658e+37, PT ;  /* 0x7e8000000900780b */ /* 0x000fe40003f04200 */
[----:B------:R-:W-:Y:S02]  /*0ba0*/  FSETP.GT.AND P2, PT, |R11|, 8.50705917302346158658e+37, PT ;  /* 0x7e8000000b00780b */ /* 0x000fe40003f44200 */
[----:B------:R-:W-:-:S02]  /*0bb0*/  FSETP.GEU.AND P3, PT, |R9|, 1.175494350822287508e-38, PT ;  /* 0x008000000900780b */ /* 0x000fc40003f6e200 */
[----:B------:R-:W-:Y:S02]  /*0bc0*/  FSETP.GEU.AND P4, PT, |R11|, 1.175494350822287508e-38, PT ;  /* 0x008000000b00780b */ /* 0x000fe40003f8e200 */
[----:B------:R-:W-:-:S05]  /*0bd0*/  SHF.R.S32.HI R5, RZ, 0x1f, R4 ;  /* 0x0000001fff057819 */ /* 0x000fca0000011404 */
[----:B------:R-:W-:Y:S01]  /*0be0*/  @P0 FMUL R9, R9, 0.25 ;  /* 0x3e80000009090820 */ /* 0x000fe20000400000 */
[----:B------:R-:W-:Y:S01]  /*0bf0*/  @P0 FMUL R2, R2, 0.25 ;  /* 0x3e80000002020820 */ /* 0x000fe20000400000 */
[----:B------:R-:W-:Y:S01]  /*0c00*/  @P2 FMUL R11, R11, 0.25 ;  /* 0x3e8000000b0b2820 */ /* 0x000fe20000400000 */
[----:B------:R-:W-:Y:S01]  /*0c10*/  @P2 FMUL R3, R3, 0.25 ;  /* 0x3e80000003032820 */ /* 0x000fe20000400000 */
[----:B------:R-:W-:Y:S01]  /*0c20*/  @!P3 FMUL R9, R9, 16777216 ;  /* 0x4b8000000909b820 */ /* 0x000fe20000400000 */
[----:B------:R-:W-:Y:S01]  /*0c30*/  LEA R6, P0, R4, UR6, 0x2 ;  /* 0x0000000604067c11 */ /* 0x000fe2000f8010ff */
[----:B------:R-:W-:Y:S01]  /*0c40*/  @!P4 FMUL R11, R11, 16777216 ;  /* 0x4b8000000b0bc820 */ /* 0x000fe20000400000 */
[----:B------:R-:W-:Y:S01]  /*0c50*/  @!P3 FMUL R2, R2, 16777216 ;  /* 0x4b8000000202b820 */ /* 0x000fe20000400000 */
[----:B------:R-:W-:Y:S01]  /*0c60*/  @!P4 FMUL R3, R3, 16777216 ;  /* 0x4b8000000303c820 */ /* 0x000fe20000400000 */
[----:B------:R-:W-:Y:S01]  /*0c70*/  LEA.HI.X R7, R4, UR7, R5, 0x2, P0 ;  /* 0x0000000704077c11 */ /* 0x000fe200080f1405 */
[----:B------:R-:W1:Y:S08]  /*0c80*/  MUFU.RCP R9, R9 ;  /* 0x0000000900097308 */ /* 0x000e700000001000 */
[----:B------:R-:W2:Y:S01]  /*0c90*/  MUFU.RCP R0, R11 ;  /* 0x0000000b00007308 */ /* 0x000ea20000001000 */
[----:B-1----:R-:W-:Y:S01]  /*0ca0*/  FMUL R2, R9, R2 ;  /* 0x0000000209027220 */ /* 0x002fe20000400000 */
[----:B--2---:R-:W-:Y:S01]  /*0cb0*/  FMUL R3, R0, R3 ;  /* 0x0000000300037220 */ /* 0x004fe20000400000 */
[----:B------:R-:W-:Y:S06]  /*0cc0*/  @P1 EXIT ;  /* 0x000000000000194d */ /* 0x000fec0003800000 */
[----:B------:R-:W-:Y:S01]  /*0cd0*/  STG.E.64 desc[UR4][R6.64], R2 ;  /* 0x0000000206007986 */ /* 0x000fe2000c101b04 */
[----:B------:R-:W-:Y:S05]  /*0ce0*/  EXIT ;  /* 0x000000000000794d */ /* 0x000fea0003800000 */
.L_x_4:
[----:B------:R-:W-:-:S00]  /*0cf0*/  BRA `(.L_x_4) ;  /* 0xfffffffc00fc7947 */ /* 0x000fc0000383ffff */
[----:B------:R-:W-:-:S00]  /*0d00*/  NOP ;  /* 0x0000000000007918 */ /* 0x000fc00000000000 */
[----:B------:R-:W-:-:S00]  /*0d10*/  NOP ;  /* 0x0000000000007918 */ /* 0x000fc00000000000 */
[----:B------:R-:W-:-:S00]  /*0d20*/  NOP ;  /* 0x0000000000007918 */ /* 0x000fc00000000000 */
[----:B------:R-:W-:-:S00]  /*0d30*/  NOP ;  /* 0x0000000000007918 */ /* 0x000fc00000000000 */
[----:B------:R-:W-:-:S00]  /*0d40*/  NOP ;  /* 0x0000000000007918 */ /* 0x000fc00000000000 */
[----:B------:R-:W-:-:S00]  /*0d50*/  NOP ;  /* 0x0000000000007918 */ /* 0x000fc00000000000 */
[----:B------:R-:W-:-:S00]  /*0d60*/  NOP ;  /* 0x0000000000007918 */ /* 0x000fc00000000000 */
[----:B------:R-:W-:-:S00]  /*0d70*/  NOP ;  /* 0x0000000000007918 */ /* 0x000fc00000000000 */
.L_x_5:


//--------------------- .nv.global.init           --------------------------
	.section	.nv.global.init,"aw",@progbits
.nv.global.init:
	.type		_$_str,@object
	.size		_$_str,(.L_0 - _$_str)
_$_str:
        /*0000*/ 	.byte	0x5f, 0x5f, 0x43, 0x55, 0x44, 0x41, 0x5f, 0x46, 0x54, 0x5a, 0x00
.L_0:


//--------------------- .nv.constant0.triton_poi_fused_add_div_mul_pow_0 --------------------------
	.section	.nv.constant0.triton_poi_fused_add_div_mul_pow_0,"a",@progbits
	.sectionflags	@""
	.align	4
.nv.constant0.triton_poi_fused_add_div_mul_pow_0:
	.zero		548
